//
// Generated by NVIDIA NVVM Compiler
//
// Compiler Build ID: CL-36424714
// Cuda compilation tools, release 13.0, V13.0.88
// Based on NVVM 20.0.0
//

.version 9.0
.target sm_100
.address_size 64

	// .globl	_Z15vectorBroadcastPiS_PS_ii

.visible .entry _Z15vectorBroadcastPiS_PS_ii(
	.param .u64 .ptr .align 1 _Z15vectorBroadcastPiS_PS_ii_param_0,
	.param .u64 .ptr .align 1 _Z15vectorBroadcastPiS_PS_ii_param_1,
	.param .u64 .ptr .align 1 _Z15vectorBroadcastPiS_PS_ii_param_2,
	.param .u32 _Z15vectorBroadcastPiS_PS_ii_param_3,
	.param .u32 _Z15vectorBroadcastPiS_PS_ii_param_4
)
{
	.reg .pred 	%p<2>;
	.reg .b32 	%r<10>;
	.reg .b64 	%rd<16>;

	ld.param.u64 	%rd1, [_Z15vectorBroadcastPiS_PS_ii_param_0];
	ld.param.u64 	%rd2, [_Z15vectorBroadcastPiS_PS_ii_param_1];
	ld.param.u64 	%rd3, [_Z15vectorBroadcastPiS_PS_ii_param_2];
	ld.param.u32 	%r3, [_Z15vectorBroadcastPiS_PS_ii_param_3];
	ld.param.u32 	%r4, [_Z15vectorBroadcastPiS_PS_ii_param_4];
	mov.u32 	%r5, %tid.x;
	div.u32 	%r1, %r5, %r4;
	mul.lo.s32 	%r6, %r1, %r4;
	sub.s32 	%r2, %r5, %r6;
	setp.ge.s32 	%p1, %r1, %r3;
	@%p1 bra 	$L__BB0_2;
	cvta.to.global.u64 	%rd4, %rd1;
	cvta.to.global.u64 	%rd5, %rd2;
	cvta.to.global.u64 	%rd6, %rd3;
	mul.wide.u32 	%rd7, %r2, 4;
	add.s64 	%rd8, %rd4, %rd7;
	ld.global.u32 	%r7, [%rd8];
	mul.wide.u32 	%rd9, %r1, 4;
	add.s64 	%rd10, %rd5, %rd9;
	ld.global.u32 	%r8, [%rd10];
	add.s32 	%r9, %r8, %r7;
	mul.wide.u32 	%rd11, %r1, 8;
	add.s64 	%rd12, %rd6, %rd11;
	ld.global.u64 	%rd13, [%rd12];
	cvta.to.global.u64 	%rd14, %rd13;
	add.s64 	%rd15, %rd14, %rd7;
	st.global.u32 	[%rd15], %r9;
$L__BB0_2:
	ret;

}


// ===== COMPILED SASS (sm_100) =====

	.target	sm_100

	.elftype	@"ET_EXEC"


//--------------------- .note.nv.tkinfo           --------------------------
	.section	.note.nv.tkinfo,"",@"SHT_NOTE"
	.sectionflags	@"SHF_NOTE_NV_TKINFO"
	.tkinfo
        /*0018*/ 	.word	0x00000002
        /*0030*/ 	.string	""
        /*0030*/ 	.string	"ptxas"
        /*0030*/ 	.string	"Cuda compilation tools, release 13.0, V13.0.88"
        /*0030*/ 	.string	"Build cuda_13.0.r13.0/compiler.36424714_0"
        /*0030*/ 	.string	"-arch sm_100 -m 64 "



//--------------------- .note.nv.cuinfo           --------------------------
	.section	.note.nv.cuinfo,"",@"SHT_NOTE"
	.sectionflags	@"SHF_NOTE_NV_CUINFO"
        /*0018*/ 	.short	0x0002
        /*001a*/ 	.short	0x0064
        /*001c*/ 	.short	0x0082
	.zero		2


//--------------------- .nv.info                  --------------------------
	.section	.nv.info,"",@"SHT_CUDA_INFO"
	.align	4


	//----- nvinfo : EIATTR_REGCOUNT
	.align		4
        /*0000*/ 	.byte	0x04, 0x2f
        /*0002*/ 	.short	(.L_1 - .L_0)
	.align		4
.L_0:
        /*0004*/ 	.word	index@(_Z15vectorBroadcastPiS_PS_ii)
        /*0008*/ 	.word	0x00000010


	//----- nvinfo : EIATTR_FRAME_SIZE
	.align		4
.L_1:
        /*000c*/ 	.byte	0x04, 0x11
        /*000e*/ 	.short	(.L_3 - .L_2)
	.align		4
.L_2:
        /*0010*/ 	.word	index@(_Z15vectorBroadcastPiS_PS_ii)
        /*0014*/ 	.word	0x00000000


	//----- nvinfo : EIATTR_MIN_STACK_SIZE
	.align		4
.L_3:
        /*0018*/ 	.byte	0x04, 0x12
        /*001a*/ 	.short	(.L_5 - .L_4)
	.align		4
.L_4:
        /*001c*/ 	.word	index@(_Z15vectorBroadcastPiS_PS_ii)
        /*0020*/ 	.word	0x00000000
.L_5:


//--------------------- .nv.compat                --------------------------
	.section	.nv.compat,"",@"SHT_CUDA_COMPAT_INFO"
	.align	4
        /*0000*/ 	.byte	0x02, 0x09, 0x00, 0x00, 0x02, 0x02, 0x01, 0x00, 0x02, 0x05, 0x05, 0x00, 0x03, 0x07, 0x01, 0x01
        /*0010*/ 	.byte	0x02, 0x03, 0x00, 0x00, 0x02, 0x06, 0x01, 0x00, 0x04, 0x0b, 0x08, 0x00, 0x09, 0x00, 0x00, 0x00
        /*0020*/ 	.byte	0x00, 0x00, 0x00, 0x00


//--------------------- .nv.info._Z15vectorBroadcastPiS_PS_ii --------------------------
	.section	.nv.info._Z15vectorBroadcastPiS_PS_ii,"",@"SHT_CUDA_INFO"
	.sectionflags	@""
	.align	4


	//----- nvinfo : EIATTR_CUDA_API_VERSION
	.align		4
        /*0000*/ 	.byte	0x04, 0x37
        /*0002*/ 	.short	(.L_7 - .L_6)
.L_6:
        /*0004*/ 	.word	0x00000082


	//----- nvinfo : EIATTR_KPARAM_INFO
	.align		4
.L_7:
        /*0008*/ 	.byte	0x04, 0x17
        /*000a*/ 	.short	(.L_9 - .L_8)
.L_8:
        /*000c*/ 	.word	0x00000000
        /*0010*/ 	.short	0x0004
        /*0012*/ 	.short	0x001c
        /*0014*/ 	.byte	0x00, 0xf0, 0x11, 0x00


	//----- nvinfo : EIATTR_KPARAM_INFO
	.align		4
.L_9:
        /*0018*/ 	.byte	0x04, 0x17
        /*001a*/ 	.short	(.L_11 - .L_10)
.L_10:
        /*001c*/ 	.word	0x00000000
        /*0020*/ 	.short	0x0003
        /*0022*/ 	.short	0x0018
        /*0024*/ 	.byte	0x00, 0xf0, 0x11, 0x00


	//----- nvinfo : EIATTR_KPARAM_INFO
	.align		4
.L_11:
        /*0028*/ 	.byte	0x04, 0x17
        /*002a*/ 	.short	(.L_13 - .L_12)
.L_12:
        /*002c*/ 	.word	0x00000000
        /*0030*/ 	.short	0x0002
        /*0032*/ 	.short	0x0010
        /*0034*/ 	.byte	0x00, 0xf5, 0x21, 0x00


	//----- nvinfo : EIATTR_KPARAM_INFO
	.align		4
.L_13:
        /*0038*/ 	.byte	0x04, 0x17
        /*003a*/ 	.short	(.L_15 - .L_14)
.L_14:
        /*003c*/ 	.word	0x00000000
        /*0040*/ 	.short	0x0001
        /*0042*/ 	.short	0x0008
        /*0044*/ 	.byte	0x00, 0xf5, 0x21, 0x00


	//----- nvinfo : EIATTR_KPARAM_INFO
	.align		4
.L_15:
        /*0048*/ 	.byte	0x04, 0x17
        /*004a*/ 	.short	(.L_17 - .L_16)
.L_16:
        /*004c*/ 	.word	0x00000000
        /*0050*/ 	.short	0x0000
        /*0052*/ 	.short	0x0000
        /*0054*/ 	.byte	0x00, 0xf5, 0x21, 0x00


	//----- nvinfo : EIATTR_SPARSE_MMA_MASK
	.align		4
.L_17:
        /*0058*/ 	.byte	0x03, 0x50
        /*005a*/ 	.short	0x0000


	//----- nvinfo : EIATTR_MAXREG_COUNT
	.align		4
        /*005c*/ 	.byte	0x03, 0x1b
        /*005e*/ 	.short	0x00ff


	//----- nvinfo : EIATTR_MERCURY_ISA_VERSION
	.align		4
        /*0060*/ 	.byte	0x03, 0x5f
        /*0062*/ 	.short	0x0101


	//----- nvinfo : EIATTR_VRC_CTA_INIT_COUNT
	.align		4
        /*0064*/ 	.byte	0x02, 0x4a
	.zero		1
	.zero		1


	//----- nvinfo : EIATTR_EXIT_INSTR_OFFSETS
	.align		4
        /*0068*/ 	.byte	0x04, 0x1c
        /*006a*/ 	.short	(.L_19 - .L_18)


	//   ....[0]....
.L_18:
        /*006c*/ 	.word	0x00000180


	//   ....[1]....
        /*0070*/ 	.word	0x00000260


	//----- nvinfo : EIATTR_CBANK_PARAM_SIZE
	.align		4
.L_19:
        /*0074*/ 	.byte	0x03, 0x19
        /*0076*/ 	.short	0x0020


	//----- nvinfo : EIATTR_PARAM_CBANK
	.align		4
        /*0078*/ 	.byte	0x04, 0x0a
        /*007a*/ 	.short	(.L_21 - .L_20)
	.align		4
.L_20:
        /*007c*/ 	.word	index@(.nv.constant0._Z15vectorBroadcastPiS_PS_ii)
        /*0080*/ 	.short	0x0380
        /*0082*/ 	.short	0x0020


	//----- nvinfo : EIATTR_SW_WAR
	.align		4
.L_21:
        /*0084*/ 	.byte	0x04, 0x36
        /*0086*/ 	.short	(.L_23 - .L_22)
.L_22:
        /*0088*/ 	.word	0x00000008
.L_23:


//--------------------- .nv.callgraph             --------------------------
	.section	.nv.callgraph,"",@"SHT_CUDA_CALLGRAPH"
	.align	4
	.sectionentsize	8
	.align		4
        /*0000*/ 	.word	0x00000000
	.align		4
        /*0004*/ 	.word	0xffffffff
	.align		4
        /*0008*/ 	.word	0x00000000
	.align		4
        /*000c*/ 	.word	0xfffffffe
	.align		4
        /*0010*/ 	.word	0x00000000
	.align		4
        /*0014*/ 	.word	0xfffffffd
	.align		4
        /*0018*/ 	.word	0x00000000
	.align		4
        /*001c*/ 	.word	0xfffffffc


//--------------------- .text._Z15vectorBroadcastPiS_PS_ii --------------------------
	.section	.text._Z15vectorBroadcastPiS_PS_ii,"ax",@progbits
	.align	128
        .global         _Z15vectorBroadcastPiS_PS_ii
        .type           _Z15vectorBroadcastPiS_PS_ii,@function
        .size           _Z15vectorBroadcastPiS_PS_ii,(.L_x_1 - _Z15vectorBroadcastPiS_PS_ii)
        .other          _Z15vectorBroadcastPiS_PS_ii,@"STO_CUDA_ENTRY STV_DEFAULT"
_Z15vectorBroadcastPiS_PS_ii:
.text._Z15vectorBroadcastPiS_PS_ii:
[----:B------:R-:W-:Y:S01]  /*0000*/  LDC R1, c[0x0][0x37c] ;  /* 0x0000df00ff017b82 */ /* 0x000fe20000000800 */
[----:B------:R-:W0:Y:S01]  /*0010*/  LDCU.64 UR4, c[0x0][0x398] ;  /* 0x00007300ff0477ac */ /* 0x000e220008000a00 */
[----:B------:R-:W1:Y:S01]  /*0020*/  S2R R4, SR_TID.X ;  /* 0x0000000000047919 */ /* 0x000e620000002100 */
[----:B0-----:R-:W0:Y:S01]  /*0030*/  I2F.U32.RP R0, UR5 ;  /* 0x0000000500007d06 */ /* 0x001e220008209000 */
[----:B------:R-:W-:-:S07]  /*0040*/  ISETP.NE.U32.AND P2, PT, RZ, UR5, PT ;  /* 0x00000005ff007c0c */ /* 0x000fce000bf45070 */
[----:B0-----:R-:W0:Y:S02]  /*0050*/  MUFU.RCP R0, R0 ;  /* 0x0000000000007308 */ /* 0x001e240000001000 */
[----:B0-----:R-:W-:-:S06]  /*0060*/  IADD3 R2, PT, PT, R0, 0xffffffe, RZ ;  /* 0x0ffffffe00027810 */ /* 0x001fcc0007ffe0ff */
[----:B------:R0:W2:Y:S02]  /*0070*/  F2I.FTZ.U32.TRUNC.NTZ R3, R2 ;  /* 0x0000000200037305 */ /* 0x0000a4000021f000 */
[----:B0-----:R-:W-:Y:S01]  /*0080*/  HFMA2 R2, -RZ, RZ, 0, 0 ;  /* 0x00000000ff027431 */ /* 0x001fe200000001ff */
[----:B--2---:R-:W-:-:S05]  /*0090*/  IADD3 R5, PT, PT, RZ, -R3, RZ ;  /* 0x80000003ff057210 */ /* 0x004fca0007ffe0ff */
[----:B------:R-:W-:-:S04]  /*00a0*/  IMAD R5, R5, UR5, RZ ;  /* 0x0000000505057c24 */ /* 0x000fc8000f8e02ff */
[----:B------:R-:W-:-:S06]  /*00b0*/  IMAD.HI.U32 R3, R3, R5, R2 ;  /* 0x0000000503037227 */ /* 0x000fcc00078e0002 */
[----:B-1----:R-:W-:-:S04]  /*00c0*/  IMAD.HI.U32 R9, R3, R4, RZ ;  /* 0x0000000403097227 */ /* 0x002fc800078e00ff */
[----:B------:R-:W-:-:S04]  /*00d0*/  IMAD.MOV R3, RZ, RZ, -R9 ;  /* 0x000000ffff037224 */ /* 0x000fc800078e0a09 */
[----:B------:R-:W-:-:S05]  /*00e0*/  IMAD R0, R3, UR5, R4 ;  /* 0x0000000503007c24 */ /* 0x000fca000f8e0204 */
[----:B------:R-:W-:-:S13]  /*00f0*/  ISETP.GE.U32.AND P0, PT, R0, UR5, PT ;  /* 0x0000000500007c0c */ /* 0x000fda000bf06070 */
[----:B------:R-:W-:Y:S02]  /*0100*/  @P0 IADD3 R0, PT, PT, R0, -UR5, RZ ;  /* 0x8000000500000c10 */ /* 0x000fe4000fffe0ff */
[----:B------:R-:W-:Y:S02]  /*0110*/  @P0 IADD3 R9, PT, PT, R9, 0x1, RZ ;  /* 0x0000000109090810 */ /* 0x000fe40007ffe0ff */
[----:B------:R-:W-:-:S13]  /*0120*/  ISETP.GE.U32.AND P1, PT, R0, UR5, PT ;  /* 0x0000000500007c0c */ /* 0x000fda000bf26070 */
[----:B------:R-:W-:Y:S01]  /*0130*/  @P1 VIADD R9, R9, 0x1 ;  /* 0x0000000109091836 */ /* 0x000fe20000000000 */
[----:B------:R-:W-:-:S04]  /*0140*/  @!P2 LOP3.LUT R9, RZ, UR5, RZ, 0x33, !PT ;  /* 0x00000005ff09ac12 */ /* 0x000fc8000f8e33ff */
[C---:B------:R-:W-:Y:S02]  /*0150*/  ISETP.GE.AND P0, PT, R9.reuse, UR4, PT ;  /* 0x0000000409007c0c */ /* 0x040fe4000bf06270 */
[----:B------:R-:W-:-:S05]  /*0160*/  IADD3 R11, PT, PT, -R9, RZ, RZ ;  /* 0x000000ff090b7210 */ /* 0x000fca0007ffe1ff */
[----:B------:R-:W-:-:S06]  /*0170*/  IMAD R11, R11, UR5, R4 ;  /* 0x000000050b0b7c24 */ /* 0x000fcc000f8e0204 */
[----:B------:R-:W-:Y:S05]  /*0180*/  @P0 EXIT ;  /* 0x000000000000094d */ /* 0x000fea0003800000 */
[----:B------:R-:W0:Y:S01]  /*0190*/  LDC.64 R2, c[0x0][0x380] ;  /* 0x0000e000ff027b82 */ /* 0x000e220000000a00 */
[----:B------:R-:W1:Y:S07]  /*01a0*/  LDCU.64 UR4, c[0x0][0x358] ;  /* 0x00006b00ff0477ac */ /* 0x000e6e0008000a00 */
[----:B------:R-:W2:Y:S08]  /*01b0*/  LDC.64 R4, c[0x0][0x388] ;  /* 0x0000e200ff047b82 */ /* 0x000eb00000000a00 */
[----:B------:R-:W3:Y:S01]  /*01c0*/  LDC.64 R6, c[0x0][0x390] ;  /* 0x0000e400ff067b82 */ /* 0x000ee20000000a00 */
[----:B0-----:R-:W-:-:S06]  /*01d0*/  IMAD.WIDE.U32 R2, R11, 0x4, R2 ;  /* 0x000000040b027825 */ /* 0x001fcc00078e0002 */
[----:B-1----:R-:W4:Y:S01]  /*01e0*/  LDG.E R2, desc[UR4][R2.64] ;  /* 0x0000000402027981 */ /* 0x002f22000c1e1900 */
[----:B--2---:R-:W-:-:S06]  /*01f0*/  IMAD.WIDE.U32 R4, R9, 0x4, R4 ;  /* 0x0000000409047825 */ /* 0x004fcc00078e0004 */
[----:B------:R-:W4:Y:S01]  /*0200*/  LDG.E R5, desc[UR4][R4.64] ;  /* 0x0000000404057981 */ /* 0x000f22000c1e1900 */
[----:B---3--:R-:W-:-:S06]  /*0210*/  IMAD.WIDE.U32 R6, R9, 0x8, R6 ;  /* 0x0000000809067825 */ /* 0x008fcc00078e0006 */
[----:B------:R-:W2:Y:S01]  /*0220*/  LDG.E.64 R6, desc[UR4][R6.64] ;  /* 0x0000000406067981 */ /* 0x000ea2000c1e1b00 */
[----:B----4-:R-:W-:Y:S01]  /*0230*/  IADD3 R13, PT, PT, R2, R5, RZ ;  /* 0x00000005020d7210 */ /* 0x010fe20007ffe0ff */
[----:B--2---:R-:W-:-:S05]  /*0240*/  IMAD.WIDE.U32 R8, R11, 0x4, R6 ;  /* 0x000000040b087825 */ /* 0x004fca00078e0006 */
[----:B------:R-:W-:Y:S01]  /*0250*/  STG.E desc[UR4][R8.64], R13 ;  /* 0x0000000d08007986 */ /* 0x000fe2000c101904 */
[----:B------:R-:W-:Y:S05]  /*0260*/  EXIT ;  /* 0x000000000000794d */ /* 0x000fea0003800000 */
.L_x_0:
[----:B------:R-:W-:-:S00]  /*0270*/  BRA `(.L_x_0) ;  /* 0xfffffffc00fc7947 */ /* 0x000fc0000383ffff */
[----:B------:R-:W-:-:S00]  /*0280*/  NOP ;  /* 0x0000000000007918 */ /* 0x000fc00000000000 */
[----:B------:R-:W-:-:S00]  /*0290*/  NOP ;  /* 0x0000000000007918 */ /* 0x000fc00000000000 */
[----:B------:R-:W-:-:S00]  /*02a0*/  NOP ;  /* 0x0000000000007918 */ /* 0x000fc00000000000 */
[----:B------:R-:W-:-:S00]  /*02b0*/  NOP ;  /* 0x0000000000007918 */ /* 0x000fc00000000000 */
[----:B------:R-:W-:-:S00]  /*02c0*/  NOP ;  /* 0x0000000000007918 */ /* 0x000fc00000000000 */
[----:B------:R-:W-:-:S00]  /*02d0*/  NOP ;  /* 0x0000000000007918 */ /* 0x000fc00000000000 */
[----:B------:R-:W-:-:S00]  /*02e0*/  NOP ;  /* 0x0000000000007918 */ /* 0x000fc00000000000 */
[----:B------:R-:W-:-:S00]  /*02f0*/  NOP ;  /* 0x0000000000007918 */ /* 0x000fc00000000000 */
.L_x_1:


//--------------------- .nv.shared.reserved.0     --------------------------
	.section	.nv.shared.reserved.0,"aw",@nobits
	.weak		__nv_reservedSMEM_offset_0_alias
	.size		__nv_reservedSMEM_offset_0_alias, 0, 64
	.other		__nv_reservedSMEM_offset_0_alias,@"STO_CUDA_RESERVED_SHARED STV_DEFAULT"
__nv_reservedSMEM_offset_0_alias:
	.zero		0
	.zero		64


//--------------------- .nv.constant0._Z15vectorBroadcastPiS_PS_ii --------------------------
	.section	.nv.constant0._Z15vectorBroadcastPiS_PS_ii,"a",@progbits
	.sectionflags	@""
	.align	4
.nv.constant0._Z15vectorBroadcastPiS_PS_ii:
	.zero		928


//--------------------- SYMBOLS --------------------------

	.type		.nv.reservedSmem.offset0,@object
	.size		.nv.reservedSmem.offset0,0x4
